//
// Generated by NVIDIA NVVM Compiler
//
// Compiler Build ID: CL-36424714
// Cuda compilation tools, release 13.0, V13.0.88
// Based on NVVM 20.0.0
//

.version 9.0
.target sm_100
.address_size 64

	// .globl	_Z21mean_reduction_kernelPKfPfiii

.visible .entry _Z21mean_reduction_kernelPKfPfiii(
	.param .u64 .ptr .align 1 _Z21mean_reduction_kernelPKfPfiii_param_0,
	.param .u64 .ptr .align 1 _Z21mean_reduction_kernelPKfPfiii_param_1,
	.param .u32 _Z21mean_reduction_kernelPKfPfiii_param_2,
	.param .u32 _Z21mean_reduction_kernelPKfPfiii_param_3,
	.param .u32 _Z21mean_reduction_kernelPKfPfiii_param_4
)
{
	.reg .pred 	%p<11>;
	.reg .b32 	%r<49>;
	.reg .b32 	%f<85>;
	.reg .b64 	%rd<43>;

	ld.param.u64 	%rd3, [_Z21mean_reduction_kernelPKfPfiii_param_0];
	ld.param.u64 	%rd2, [_Z21mean_reduction_kernelPKfPfiii_param_1];
	ld.param.u32 	%r27, [_Z21mean_reduction_kernelPKfPfiii_param_2];
	ld.param.u32 	%r29, [_Z21mean_reduction_kernelPKfPfiii_param_3];
	ld.param.u32 	%r28, [_Z21mean_reduction_kernelPKfPfiii_param_4];
	cvta.to.global.u64 	%rd1, %rd3;
	mov.u32 	%r30, %ctaid.x;
	mov.u32 	%r31, %ntid.x;
	mov.u32 	%r32, %tid.x;
	mad.lo.s32 	%r1, %r30, %r31, %r32;
	mul.lo.s32 	%r33, %r28, %r29;
	setp.ge.s32 	%p1, %r1, %r33;
	@%p1 bra 	$L__BB0_15;
	div.s32 	%r2, %r1, %r28;
	mul.lo.s32 	%r34, %r2, %r28;
	sub.s32 	%r3, %r1, %r34;
	setp.lt.s32 	%p2, %r27, 1;
	mov.f32 	%f84, 0f00000000;
	@%p2 bra 	$L__BB0_14;
	mul.lo.s32 	%r4, %r2, %r27;
	and.b32  	%r5, %r27, 15;
	setp.lt.u32 	%p3, %r27, 16;
	mov.f32 	%f84, 0f00000000;
	mov.b32 	%r45, 0;
	@%p3 bra 	$L__BB0_5;
	and.b32  	%r45, %r27, 2147483632;
	neg.s32 	%r43, %r45;
	mad.lo.s32 	%r42, %r34, %r27, %r3;
	shl.b32 	%r9, %r28, 4;
	mov.f32 	%f84, 0f00000000;
	mul.wide.s32 	%rd6, %r28, 4;
$L__BB0_4:
	.pragma "nounroll";
	mul.wide.s32 	%rd4, %r42, 4;
	add.s64 	%rd5, %rd1, %rd4;
	ld.global.f32 	%f18, [%rd5];
	add.f32 	%f19, %f84, %f18;
	add.s64 	%rd7, %rd5, %rd6;
	ld.global.f32 	%f20, [%rd7];
	add.f32 	%f21, %f19, %f20;
	add.s64 	%rd8, %rd7, %rd6;
	ld.global.f32 	%f22, [%rd8];
	add.f32 	%f23, %f21, %f22;
	add.s64 	%rd9, %rd8, %rd6;
	ld.global.f32 	%f24, [%rd9];
	add.f32 	%f25, %f23, %f24;
	add.s64 	%rd10, %rd9, %rd6;
	ld.global.f32 	%f26, [%rd10];
	add.f32 	%f27, %f25, %f26;
	add.s64 	%rd11, %rd10, %rd6;
	ld.global.f32 	%f28, [%rd11];
	add.f32 	%f29, %f27, %f28;
	add.s64 	%rd12, %rd11, %rd6;
	ld.global.f32 	%f30, [%rd12];
	add.f32 	%f31, %f29, %f30;
	add.s64 	%rd13, %rd12, %rd6;
	ld.global.f32 	%f32, [%rd13];
	add.f32 	%f33, %f31, %f32;
	add.s64 	%rd14, %rd13, %rd6;
	ld.global.f32 	%f34, [%rd14];
	add.f32 	%f35, %f33, %f34;
	add.s64 	%rd15, %rd14, %rd6;
	ld.global.f32 	%f36, [%rd15];
	add.f32 	%f37, %f35, %f36;
	add.s64 	%rd16, %rd15, %rd6;
	ld.global.f32 	%f38, [%rd16];
	add.f32 	%f39, %f37, %f38;
	add.s64 	%rd17, %rd16, %rd6;
	ld.global.f32 	%f40, [%rd17];
	add.f32 	%f41, %f39, %f40;
	add.s64 	%rd18, %rd17, %rd6;
	ld.global.f32 	%f42, [%rd18];
	add.f32 	%f43, %f41, %f42;
	add.s64 	%rd19, %rd18, %rd6;
	ld.global.f32 	%f44, [%rd19];
	add.f32 	%f45, %f43, %f44;
	add.s64 	%rd20, %rd19, %rd6;
	ld.global.f32 	%f46, [%rd20];
	add.f32 	%f47, %f45, %f46;
	add.s64 	%rd21, %rd20, %rd6;
	ld.global.f32 	%f48, [%rd21];
	add.f32 	%f84, %f47, %f48;
	add.s32 	%r43, %r43, 16;
	add.s32 	%r42, %r42, %r9;
	setp.ne.s32 	%p4, %r43, 0;
	@%p4 bra 	$L__BB0_4;
$L__BB0_5:
	setp.eq.s32 	%p5, %r5, 0;
	@%p5 bra 	$L__BB0_14;
	and.b32  	%r15, %r27, 7;
	setp.lt.u32 	%p6, %r5, 8;
	@%p6 bra 	$L__BB0_8;
	add.s32 	%r37, %r45, %r4;
	mad.lo.s32 	%r38, %r37, %r28, %r3;
	mul.wide.s32 	%rd22, %r38, 4;
	add.s64 	%rd23, %rd1, %rd22;
	ld.global.f32 	%f50, [%rd23];
	add.f32 	%f51, %f84, %f50;
	mul.wide.s32 	%rd24, %r28, 4;
	add.s64 	%rd25, %rd23, %rd24;
	ld.global.f32 	%f52, [%rd25];
	add.f32 	%f53, %f51, %f52;
	add.s64 	%rd26, %rd25, %rd24;
	ld.global.f32 	%f54, [%rd26];
	add.f32 	%f55, %f53, %f54;
	add.s64 	%rd27, %rd26, %rd24;
	ld.global.f32 	%f56, [%rd27];
	add.f32 	%f57, %f55, %f56;
	add.s64 	%rd28, %rd27, %rd24;
	ld.global.f32 	%f58, [%rd28];
	add.f32 	%f59, %f57, %f58;
	add.s64 	%rd29, %rd28, %rd24;
	ld.global.f32 	%f60, [%rd29];
	add.f32 	%f61, %f59, %f60;
	add.s64 	%rd30, %rd29, %rd24;
	ld.global.f32 	%f62, [%rd30];
	add.f32 	%f63, %f61, %f62;
	add.s64 	%rd31, %rd30, %rd24;
	ld.global.f32 	%f64, [%rd31];
	add.f32 	%f84, %f63, %f64;
	add.s32 	%r45, %r45, 8;
$L__BB0_8:
	setp.eq.s32 	%p7, %r15, 0;
	@%p7 bra 	$L__BB0_14;
	and.b32  	%r18, %r27, 3;
	setp.lt.u32 	%p8, %r15, 4;
	@%p8 bra 	$L__BB0_11;
	add.s32 	%r39, %r45, %r4;
	mad.lo.s32 	%r40, %r39, %r28, %r3;
	mul.wide.s32 	%rd32, %r40, 4;
	add.s64 	%rd33, %rd1, %rd32;
	ld.global.f32 	%f66, [%rd33];
	add.f32 	%f67, %f84, %f66;
	mul.wide.s32 	%rd34, %r28, 4;
	add.s64 	%rd35, %rd33, %rd34;
	ld.global.f32 	%f68, [%rd35];
	add.f32 	%f69, %f67, %f68;
	add.s64 	%rd36, %rd35, %rd34;
	ld.global.f32 	%f70, [%rd36];
	add.f32 	%f71, %f69, %f70;
	add.s64 	%rd37, %rd36, %rd34;
	ld.global.f32 	%f72, [%rd37];
	add.f32 	%f84, %f71, %f72;
	add.s32 	%r45, %r45, 4;
$L__BB0_11:
	setp.eq.s32 	%p9, %r18, 0;
	@%p9 bra 	$L__BB0_14;
	add.s32 	%r41, %r45, %r4;
	mad.lo.s32 	%r48, %r28, %r41, %r3;
	neg.s32 	%r47, %r18;
$L__BB0_13:
	.pragma "nounroll";
	mul.wide.s32 	%rd38, %r48, 4;
	add.s64 	%rd39, %rd1, %rd38;
	ld.global.f32 	%f73, [%rd39];
	add.f32 	%f84, %f84, %f73;
	add.s32 	%r48, %r48, %r28;
	add.s32 	%r47, %r47, 1;
	setp.ne.s32 	%p10, %r47, 0;
	@%p10 bra 	$L__BB0_13;
$L__BB0_14:
	cvt.rn.f32.s32 	%f74, %r27;
	div.rn.f32 	%f75, %f84, %f74;
	cvta.to.global.u64 	%rd40, %rd2;
	mul.wide.s32 	%rd41, %r1, 4;
	add.s64 	%rd42, %rd40, %rd41;
	st.global.f32 	[%rd42], %f75;
$L__BB0_15:
	ret;

}


// ===== COMPILED SASS (sm_100) =====

	.target	sm_100

	.elftype	@"ET_EXEC"


//--------------------- .note.nv.tkinfo           --------------------------
	.section	.note.nv.tkinfo,"",@"SHT_NOTE"
	.sectionflags	@"SHF_NOTE_NV_TKINFO"
	.tkinfo
        /*0018*/ 	.word	0x00000002
        /*0030*/ 	.string	""
        /*0030*/ 	.string	"ptxas"
        /*0030*/ 	.string	"Cuda compilation tools, release 13.0, V13.0.88"
        /*0030*/ 	.string	"Build cuda_13.0.r13.0/compiler.36424714_0"
        /*0030*/ 	.string	"-arch sm_100 -m 64 "



//--------------------- .note.nv.cuinfo           --------------------------
	.section	.note.nv.cuinfo,"",@"SHT_NOTE"
	.sectionflags	@"SHF_NOTE_NV_CUINFO"
        /*0018*/ 	.short	0x0002
        /*001a*/ 	.short	0x0064
        /*001c*/ 	.short	0x0082
	.zero		2


//--------------------- .nv.info                  --------------------------
	.section	.nv.info,"",@"SHT_CUDA_INFO"
	.align	4


	//----- nvinfo : EIATTR_REGCOUNT
	.align		4
        /*0000*/ 	.byte	0x04, 0x2f
        /*0002*/ 	.short	(.L_1 - .L_0)
	.align		4
.L_0:
        /*0004*/ 	.word	index@(_Z21mean_reduction_kernelPKfPfiii)
        /*0008*/ 	.word	0x00000020


	//----- nvinfo : EIATTR_FRAME_SIZE
	.align		4
.L_1:
        /*000c*/ 	.byte	0x04, 0x11
        /*000e*/ 	.short	(.L_3 - .L_2)
	.align		4
.L_2:
        /*0010*/ 	.word	index@($__internal_0_$__cuda_sm3x_div_rn_noftz_f32_slowpath)
        /*0014*/ 	.word	0x00000000


	//----- nvinfo : EIATTR_FRAME_SIZE
	.align		4
.L_3:
        /*0018*/ 	.byte	0x04, 0x11
        /*001a*/ 	.short	(.L_5 - .L_4)
	.align		4
.L_4:
        /*001c*/ 	.word	index@(_Z21mean_reduction_kernelPKfPfiii)
        /*0020*/ 	.word	0x00000000


	//----- nvinfo : EIATTR_MIN_STACK_SIZE
	.align		4
.L_5:
        /*0024*/ 	.byte	0x04, 0x12
        /*0026*/ 	.short	(.L_7 - .L_6)
	.align		4
.L_6:
        /*0028*/ 	.word	index@(_Z21mean_reduction_kernelPKfPfiii)
        /*002c*/ 	.word	0x00000000
.L_7:


//--------------------- .nv.compat                --------------------------
	.section	.nv.compat,"",@"SHT_CUDA_COMPAT_INFO"
	.align	4
        /*0000*/ 	.byte	0x02, 0x09, 0x00, 0x00, 0x02, 0x02, 0x01, 0x00, 0x02, 0x05, 0x05, 0x00, 0x03, 0x07, 0x01, 0x01
        /*0010*/ 	.byte	0x02, 0x03, 0x00, 0x00, 0x02, 0x06, 0x01, 0x00, 0x04, 0x0b, 0x08, 0x00, 0x01, 0x00, 0x00, 0x00
        /*0020*/ 	.byte	0x00, 0x00, 0x00, 0x00


//--------------------- .nv.info._Z21mean_reduction_kernelPKfPfiii --------------------------
	.section	.nv.info._Z21mean_reduction_kernelPKfPfiii,"",@"SHT_CUDA_INFO"
	.sectionflags	@""
	.align	4


	//----- nvinfo : EIATTR_CUDA_API_VERSION
	.align		4
        /*0000*/ 	.byte	0x04, 0x37
        /*0002*/ 	.short	(.L_9 - .L_8)
.L_8:
        /*0004*/ 	.word	0x00000082


	//----- nvinfo : EIATTR_KPARAM_INFO
	.align		4
.L_9:
        /*0008*/ 	.byte	0x04, 0x17
        /*000a*/ 	.short	(.L_11 - .L_10)
.L_10:
        /*000c*/ 	.word	0x00000000
        /*0010*/ 	.short	0x0004
        /*0012*/ 	.short	0x0018
        /*0014*/ 	.byte	0x00, 0xf0, 0x11, 0x00


	//----- nvinfo : EIATTR_KPARAM_INFO
	.align		4
.L_11:
        /*0018*/ 	.byte	0x04, 0x17
        /*001a*/ 	.short	(.L_13 - .L_12)
.L_12:
        /*001c*/ 	.word	0x00000000
        /*0020*/ 	.short	0x0003
        /*0022*/ 	.short	0x0014
        /*0024*/ 	.byte	0x00, 0xf0, 0x11, 0x00


	//----- nvinfo : EIATTR_KPARAM_INFO
	.align		4
.L_13:
        /*0028*/ 	.byte	0x04, 0x17
        /*002a*/ 	.short	(.L_15 - .L_14)
.L_14:
        /*002c*/ 	.word	0x00000000
        /*0030*/ 	.short	0x0002
        /*0032*/ 	.short	0x0010
        /*0034*/ 	.byte	0x00, 0xf0, 0x11, 0x00


	//----- nvinfo : EIATTR_KPARAM_INFO
	.align		4
.L_15:
        /*0038*/ 	.byte	0x04, 0x17
        /*003a*/ 	.short	(.L_17 - .L_16)
.L_16:
        /*003c*/ 	.word	0x00000000
        /*0040*/ 	.short	0x0001
        /*0042*/ 	.short	0x0008
        /*0044*/ 	.byte	0x00, 0xf5, 0x21, 0x00


	//----- nvinfo : EIATTR_KPARAM_INFO
	.align		4
.L_17:
        /*0048*/ 	.byte	0x04, 0x17
        /*004a*/ 	.short	(.L_19 - .L_18)
.L_18:
        /*004c*/ 	.word	0x00000000
        /*0050*/ 	.short	0x0000
        /*0052*/ 	.short	0x0000
        /*0054*/ 	.byte	0x00, 0xf5, 0x21, 0x00


	//----- nvinfo : EIATTR_SPARSE_MMA_MASK
	.align		4
.L_19:
        /*0058*/ 	.byte	0x03, 0x50
        /*005a*/ 	.short	0x0000


	//----- nvinfo : EIATTR_MAXREG_COUNT
	.align		4
        /*005c*/ 	.byte	0x03, 0x1b
        /*005e*/ 	.short	0x00ff


	//----- nvinfo : EIATTR_MERCURY_ISA_VERSION
	.align		4
        /*0060*/ 	.byte	0x03, 0x5f
        /*0062*/ 	.short	0x0101


	//----- nvinfo : EIATTR_VRC_CTA_INIT_COUNT
	.align		4
        /*0064*/ 	.byte	0x02, 0x4a
	.zero		1
	.zero		1


	//----- nvinfo : EIATTR_EXIT_INSTR_OFFSETS
	.align		4
        /*0068*/ 	.byte	0x04, 0x1c
        /*006a*/ 	.short	(.L_21 - .L_20)


	//   ....[0]....
.L_20:
        /*006c*/ 	.word	0x00000090


	//   ....[1]....
        /*0070*/ 	.word	0x00000bb0


	//----- nvinfo : EIATTR_CRS_STACK_SIZE
	.align		4
.L_21:
        /*0074*/ 	.byte	0x04, 0x1e
        /*0076*/ 	.short	(.L_23 - .L_22)
.L_22:
        /*0078*/ 	.word	0x00000000


	//----- nvinfo : EIATTR_CBANK_PARAM_SIZE
	.align		4
.L_23:
        /*007c*/ 	.byte	0x03, 0x19
        /*007e*/ 	.short	0x001c


	//----- nvinfo : EIATTR_PARAM_CBANK
	.align		4
        /*0080*/ 	.byte	0x04, 0x0a
        /*0082*/ 	.short	(.L_25 - .L_24)
	.align		4
.L_24:
        /*0084*/ 	.word	index@(.nv.constant0._Z21mean_reduction_kernelPKfPfiii)
        /*0088*/ 	.short	0x0380
        /*008a*/ 	.short	0x001c


	//----- nvinfo : EIATTR_SW_WAR
	.align		4
.L_25:
        /*008c*/ 	.byte	0x04, 0x36
        /*008e*/ 	.short	(.L_27 - .L_26)
.L_26:
        /*0090*/ 	.word	0x00000008
.L_27:


//--------------------- .nv.callgraph             --------------------------
	.section	.nv.callgraph,"",@"SHT_CUDA_CALLGRAPH"
	.align	4
	.sectionentsize	8
	.align		4
        /*0000*/ 	.word	0x00000000
	.align		4
        /*0004*/ 	.word	0xffffffff
	.align		4
        /*0008*/ 	.word	0x00000000
	.align		4
        /*000c*/ 	.word	0xfffffffe
	.align		4
        /*0010*/ 	.word	0x00000000
	.align		4
        /*0014*/ 	.word	0xfffffffd
	.align		4
        /*0018*/ 	.word	0x00000000
	.align		4
        /*001c*/ 	.word	0xfffffffc


//--------------------- .text._Z21mean_reduction_kernelPKfPfiii --------------------------
	.section	.text._Z21mean_reduction_kernelPKfPfiii,"ax",@progbits
	.align	128
        .global         _Z21mean_reduction_kernelPKfPfiii
        .type           _Z21mean_reduction_kernelPKfPfiii,@function
        .size           _Z21mean_reduction_kernelPKfPfiii,(.L_x_20 - _Z21mean_reduction_kernelPKfPfiii)
        .other          _Z21mean_reduction_kernelPKfPfiii,@"STO_CUDA_ENTRY STV_DEFAULT"
_Z21mean_reduction_kernelPKfPfiii:
.text._Z21mean_reduction_kernelPKfPfiii:
[----:B------:R-:W-:Y:S01]  /*0000*/  LDC R1, c[0x0][0x37c] ;  /* 0x0000df00ff017b82 */ /* 0x000fe20000000800 */
[----:B------:R-:W0:Y:S07]  /*0010*/  S2R R2, SR_TID.X ;  /* 0x0000000000027919 */ /* 0x000e2e0000002100 */
[----:B------:R-:W0:Y:S01]  /*0020*/  S2UR UR4, SR_CTAID.X ;  /* 0x00000000000479c3 */ /* 0x000e220000002500 */
[----:B------:R-:W1:Y:S07]  /*0030*/  LDCU UR5, c[0x0][0x394] ;  /* 0x00007280ff0577ac */ /* 0x000e6e0008000800 */
[----:B------:R-:W0:Y:S08]  /*0040*/  LDC R3, c[0x0][0x360] ;  /* 0x0000d800ff037b82 */ /* 0x000e300000000800 */
[----:B------:R-:W1:Y:S01]  /*0050*/  LDC R0, c[0x0][0x398] ;  /* 0x0000e600ff007b82 */ /* 0x000e620000000800 */
[----:B0-----:R-:W-:-:S02]  /*0060*/  IMAD R3, R3, UR4, R2 ;  /* 0x0000000403037c24 */ /* 0x001fc4000f8e0202 */
[----:B-1----:R-:W-:-:S05]  /*0070*/  IMAD R2, R0, UR5, RZ ;  /* 0x0000000500027c24 */ /* 0x002fca000f8e02ff */
[----:B------:R-:W-:-:S13]  /*0080*/  ISETP.GE.AND P0, PT, R3, R2, PT ;  /* 0x000000020300720c */ /* 0x000fda0003f06270 */
[----:B------:R-:W-:Y:S05]  /*0090*/  @P0 EXIT ;  /* 0x000000000000094d */ /* 0x000fea0003800000 */
[----:B------:R-:W-:Y:S01]  /*00a0*/  IABS R7, R0 ;  /* 0x0000000000077213 */ /* 0x000fe20000000000 */
[----:B------:R-:W0:Y:S03]  /*00b0*/  LDCU UR7, c[0x0][0x390] ;  /* 0x00007200ff0777ac */ /* 0x000e260008000800 */
[----:B------:R-:W1:Y:S01]  /*00c0*/  I2F.RP R2, R7 ;  /* 0x0000000700027306 */ /* 0x000e620000209400 */
[----:B------:R-:W2:Y:S07]  /*00d0*/  LDCU.64 UR8, c[0x0][0x358] ;  /* 0x00006b00ff0877ac */ /* 0x000eae0008000a00 */
[----:B-1----:R-:W1:Y:S01]  /*00e0*/  MUFU.RCP R2, R2 ;  /* 0x0000000200027308 */ /* 0x002e620000001000 */
[----:B0-----:R-:W-:Y:S01]  /*00f0*/  UISETP.GE.AND UP0, UPT, UR7, 0x1, UPT ;  /* 0x000000010700788c */ /* 0x001fe2000bf06270 */
[----:B-1----:R-:W-:-:S06]  /*0100*/  IADD3 R4, PT, PT, R2, 0xffffffe, RZ ;  /* 0x0ffffffe02047810 */ /* 0x002fcc0007ffe0ff */
[----:B------:R0:W1:Y:S02]  /*0110*/  F2I.FTZ.U32.TRUNC.NTZ R5, R4 ;  /* 0x0000000400057305 */ /* 0x000064000021f000 */
[----:B0-----:R-:W-:Y:S01]  /*0120*/  HFMA2 R4, -RZ, RZ, 0, 0 ;  /* 0x00000000ff047431 */ /* 0x001fe200000001ff */
[----:B-1----:R-:W-:-:S05]  /*0130*/  IADD3 R6, PT, PT, RZ, -R5, RZ ;  /* 0x80000005ff067210 */ /* 0x002fca0007ffe0ff */
[----:B------:R-:W-:Y:S01]  /*0140*/  IMAD R9, R6, R7, RZ ;  /* 0x0000000706097224 */ /* 0x000fe200078e02ff */
[----:B------:R-:W-:-:S03]  /*0150*/  IABS R6, R3 ;  /* 0x0000000300067213 */ /* 0x000fc60000000000 */
[----:B------:R-:W-:-:S06]  /*0160*/  IMAD.HI.U32 R5, R5, R9, R4 ;  /* 0x0000000905057227 */ /* 0x000fcc00078e0004 */
[----:B------:R-:W-:-:S05]  /*0170*/  IMAD.HI.U32 R5, R5, R6, RZ ;  /* 0x0000000605057227 */ /* 0x000fca00078e00ff */
[----:B------:R-:W-:-:S05]  /*0180*/  IADD3 R2, PT, PT, -R5, RZ, RZ ;  /* 0x000000ff05027210 */ /* 0x000fca0007ffe1ff */
[----:B------:R-:W-:-:S05]  /*0190*/  IMAD R2, R7, R2, R6 ;  /* 0x0000000207027224 */ /* 0x000fca00078e0206 */
[----:B------:R-:W-:-:S13]  /*01a0*/  ISETP.GT.U32.AND P2, PT, R7, R2, PT ;  /* 0x000000020700720c */ /* 0x000fda0003f44070 */
[-C--:B------:R-:W-:Y:S02]  /*01b0*/  @!P2 IADD3 R2, PT, PT, R2, -R7.reuse, RZ ;  /* 0x800000070202a210 */ /* 0x080fe40007ffe0ff */
[----:B------:R-:W-:Y:S02]  /*01c0*/  @!P2 IADD3 R5, PT, PT, R5, 0x1, RZ ;  /* 0x000000010505a810 */ /* 0x000fe40007ffe0ff */
[----:B------:R-:W-:Y:S02]  /*01d0*/  ISETP.GE.U32.AND P0, PT, R2, R7, PT ;  /* 0x000000070200720c */ /* 0x000fe40003f06070 */
[----:B------:R-:W-:Y:S02]  /*01e0*/  LOP3.LUT R2, R3, R0, RZ, 0x3c, !PT ;  /* 0x0000000003027212 */ /* 0x000fe400078e3cff */
[----:B------:R-:W-:Y:S02]  /*01f0*/  ISETP.NE.AND P2, PT, R0, RZ, PT ;  /* 0x000000ff0000720c */ /* 0x000fe40003f45270 */
[----:B------:R-:W-:-:S02]  /*0200*/  ISETP.GE.AND P1, PT, R2, RZ, PT ;  /* 0x000000ff0200720c */ /* 0x000fc40003f26270 */
[----:B------:R-:W-:-:S05]  /*0210*/  MOV R2, RZ ;  /* 0x000000ff00027202 */ /* 0x000fca0000000f00 */
[----:B------:R-:W-:-:S06]  /*0220*/  @P0 IADD3 R5, PT, PT, R5, 0x1, RZ ;  /* 0x0000000105050810 */ /* 0x000fcc0007ffe0ff */
[----:B------:R-:W-:Y:S02]  /*0230*/  @!P1 IADD3 R5, PT, PT, -R5, RZ, RZ ;  /* 0x000000ff05059210 */ /* 0x000fe40007ffe1ff */
[----:B------:R-:W-:Y:S01]  /*0240*/  @!P2 LOP3.LUT R5, RZ, R0, RZ, 0x33, !PT ;  /* 0x00000000ff05a212 */ /* 0x000fe200078e33ff */
[----:B--2---:R-:W-:Y:S06]  /*0250*/  BRA.U !UP0, `(.L_x_0) ;  /* 0x0000000908107547 */ /* 0x004fec000b800000 */
[----:B------:R-:W-:Y:S01]  /*0260*/  UISETP.GE.U32.AND UP1, UPT, UR7, 0x10, UPT ;  /* 0x000000100700788c */ /* 0x000fe2000bf26070 */
[----:B------:R-:W-:Y:S01]  /*0270*/  IMAD R6, R5, R0, RZ ;  /* 0x0000000005067224 */ /* 0x000fe200078e02ff */
[----:B------:R-:W-:Y:S01]  /*0280*/  ULOP3.LUT UR4, UR7, 0xf, URZ, 0xc0, !UPT ;  /* 0x0000000f07047892 */ /* 0x000fe2000f8ec0ff */
[----:B------:R-:W-:Y:S02]  /*0290*/  MOV R2, RZ ;  /* 0x000000ff00027202 */ /* 0x000fe40000000f00 */
[----:B------:R-:W-:Y:S01]  /*02a0*/  MOV R4, RZ ;  /* 0x000000ff00047202 */ /* 0x000fe20000000f00 */
[----:B------:R-:W-:Y:S01]  /*02b0*/  UISETP.NE.AND UP0, UPT, UR4, URZ, UPT ;  /* 0x000000ff0400728c */ /* 0x000fe2000bf05270 */
[----:B------:R-:W-:Y:S02]  /*02c0*/  IADD3 R7, PT, PT, R3, -R6, RZ ;  /* 0x8000000603077210 */ /* 0x000fe40007ffe0ff */
[----:B------:R-:W-:Y:S08]  /*02d0*/  BRA.U !UP1, `(.L_x_1) ;  /* 0x0000000109e87547 */ /* 0x000ff0000b800000 */
[----:B------:R-:W-:Y:S01]  /*02e0*/  ULOP3.LUT UR5, UR7, 0x7ffffff0, URZ, 0xc0, !UPT ;  /* 0x7ffffff007057892 */ /* 0x000fe2000f8ec0ff */
[----:B------:R-:W-:Y:S02]  /*02f0*/  HFMA2 R2, -RZ, RZ, 0, 0 ;  /* 0x00000000ff027431 */ /* 0x000fe400000001ff */
[----:B------:R-:W-:Y:S01]  /*0300*/  IMAD R9, R6, UR7, R7 ;  /* 0x0000000706097c24 */ /* 0x000fe2000f8e0207 */
[----:B------:R-:W-:Y:S02]  /*0310*/  UIADD3 UR6, UPT, UPT, -UR5, URZ, URZ ;  /* 0x000000ff05067290 */ /* 0x000fe4000fffe1ff */
[----:B------:R-:W-:-:S10]  /*0320*/  MOV R4, UR5 ;  /* 0x0000000500047c02 */ /* 0x000fd40008000f00 */
.L_x_2:
[----:B------:R-:W0:Y:S02]  /*0330*/  LDC.64 R10, c[0x0][0x380] ;  /* 0x0000e000ff0a7b82 */ /* 0x000e240000000a00 */
[----:B0-----:R-:W-:-:S04]  /*0340*/  IMAD.WIDE R10, R9, 0x4, R10 ;  /* 0x00000004090a7825 */ /* 0x001fc800078e020a */
[C---:B------:R-:W-:Y:S02]  /*0350*/  IMAD.WIDE R28, R0.reuse, 0x4, R10 ;  /* 0x00000004001c7825 */ /* 0x040fe400078e020a */
[----:B------:R-:W2:Y:S02]  /*0360*/  LDG.E R11, desc[UR8][R10.64] ;  /* 0x000000080a0b7981 */ /* 0x000ea4000c1e1900 */
[C---:B------:R-:W-:Y:S02]  /*0370*/  IMAD.WIDE R14, R0.reuse, 0x4, R28 ;  /* 0x00000004000e7825 */ /* 0x040fe400078e021c */
[----:B------:R-:W3:Y:S02]  /*0380*/  LDG.E R28, desc[UR8][R28.64] ;  /* 0x000000081c1c7981 */ /* 0x000ee4000c1e1900 */
[C---:B------:R-:W-:Y:S02]  /*0390*/  IMAD.WIDE R22, R0.reuse, 0x4, R14 ;  /* 0x0000000400167825 */ /* 0x040fe400078e020e */
[----:B------:R0:W4:Y:S04]  /*03a0*/  LDG.E R27, desc[UR8][R14.64] ;  /* 0x000000080e1b7981 */ /* 0x000128000c1e1900 */
[----:B------:R-:W5:Y:S01]  /*03b0*/  LDG.E R26, desc[UR8][R22.64] ;  /* 0x00000008161a7981 */ /* 0x000f62000c1e1900 */
[----:B------:R-:W-:-:S05]  /*03c0*/  IMAD.WIDE R24, R0, 0x4, R22 ;  /* 0x0000000400187825 */ /* 0x000fca00078e0216 */
[----:B------:R-:W5:Y:S01]  /*03d0*/  LDG.E R10, desc[UR8][R24.64] ;  /* 0x00000008180a7981 */ /* 0x000f62000c1e1900 */
[----:B------:R-:W-:-:S05]  /*03e0*/  IMAD.WIDE R20, R0, 0x4, R24 ;  /* 0x0000000400147825 */ /* 0x000fca00078e0218 */
[----:B------:R-:W5:Y:S01]  /*03f0*/  LDG.E R8, desc[UR8][R20.64] ;  /* 0x0000000814087981 */ /* 0x000f62000c1e1900 */
[----:B------:R-:W-:-:S05]  /*0400*/  IMAD.WIDE R12, R0, 0x4, R20 ;  /* 0x00000004000c7825 */ /* 0x000fca00078e0214 */
[----:B------:R1:W5:Y:S01]  /*0410*/  LDG.E R6, desc[UR8][R12.64] ;  /* 0x000000080c067981 */ /* 0x000362000c1e1900 */
[----:B------:R-:W-:-:S04]  /*0420*/  IMAD.WIDE R18, R0, 0x4, R12 ;  /* 0x0000000400127825 */ /* 0x000fc800078e020c */
[C---:B------:R-:W-:Y:S02]  /*0430*/  IMAD.WIDE R16, R0.reuse, 0x4, R18 ;  /* 0x0000000400107825 */ /* 0x040fe400078e0212 */
[----:B------:R-:W5:Y:S02]  /*0440*/  LDG.E R18, desc[UR8][R18.64] ;  /* 0x0000000812127981 */ /* 0x000f64000c1e1900 */
[C---:B0-----:R-:W-:Y:S02]  /*0450*/  IMAD.WIDE R14, R0.reuse, 0x4, R16 ;  /* 0x00000004000e7825 */ /* 0x041fe400078e0210 */
[----:B------:R-:W5:Y:S02]  /*0460*/  LDG.E R16, desc[UR8][R16.64] ;  /* 0x0000000810107981 */ /* 0x000f64000c1e1900 */
[C---:B-1----:R-:W-:Y:S02]  /*0470*/  IMAD.WIDE R12, R0.reuse, 0x4, R14 ;  /* 0x00000004000c7825 */ /* 0x042fe400078e020e */
[----:B------:R-:W5:Y:S02]  /*0480*/  LDG.E R29, desc[UR8][R14.64] ;  /* 0x000000080e1d7981 */ /* 0x000f64000c1e1900 */
[----:B------:R-:W-:-:S02]  /*0490*/  IMAD.WIDE R20, R0, 0x4, R12 ;  /* 0x0000000400147825 */ /* 0x000fc400078e020c */
[----:B------:R0:W5:Y:S02]  /*04a0*/  LDG.E R17, desc[UR8][R12.64] ;  /* 0x000000080c117981 */ /* 0x000164000c1e1900 */
[C---:B------:R-:W-:Y:S02]  /*04b0*/  IMAD.WIDE R22, R0.reuse, 0x4, R20 ;  /* 0x0000000400167825 */ /* 0x040fe400078e0214 */
[----:B------:R-:W5:Y:S02]  /*04c0*/  LDG.E R20, desc[UR8][R20.64] ;  /* 0x0000000814147981 */ /* 0x000f64000c1e1900 */
[C---:B------:R-:W-:Y:S02]  /*04d0*/  IMAD.WIDE R24, R0.reuse, 0x4, R22 ;  /* 0x0000000400187825 */ /* 0x040fe400078e0216 */
[----:B------:R-:W5:Y:S02]  /*04e0*/  LDG.E R22, desc[UR8][R22.64] ;  /* 0x0000000816167981 */ /* 0x000f64000c1e1900 */
[----:B0-----:R-:W-:-:S02]  /*04f0*/  IMAD.WIDE R12, R0, 0x4, R24 ;  /* 0x00000004000c7825 */ /* 0x001fc400078e0218 */
[----:B------:R-:W5:Y:S02]  /*0500*/  LDG.E R24, desc[UR8][R24.64] ;  /* 0x0000000818187981 */ /* 0x000f64000c1e1900 */
[----:B------:R-:W-:Y:S02]  /*0510*/  IMAD.WIDE R14, R0, 0x4, R12 ;  /* 0x00000004000e7825 */ /* 0x000fe400078e020c */
[----:B------:R-:W5:Y:S04]  /*0520*/  LDG.E R19, desc[UR8][R12.64] ;  /* 0x000000080c137981 */ /* 0x000f68000c1e1900 */
[----:B------:R-:W5:Y:S01]  /*0530*/  LDG.E R14, desc[UR8][R14.64] ;  /* 0x000000080e0e7981 */ /* 0x000f62000c1e1900 */
[----:B------:R-:W-:-:S04]  /*0540*/  UIADD3 UR6, UPT, UPT, UR6, 0x10, URZ ;  /* 0x0000001006067890 */ /* 0x000fc8000fffe0ff */
[----:B------:R-:W-:Y:S01]  /*0550*/  UISETP.NE.AND UP1, UPT, UR6, URZ, UPT ;  /* 0x000000ff0600728c */ /* 0x000fe2000bf25270 */
[----:B------:R-:W-:Y:S01]  /*0560*/  LEA R9, R0, R9, 0x4 ;  /* 0x0000000900097211 */ /* 0x000fe200078e20ff */
[----:B--2---:R-:W-:-:S04]  /*0570*/  FADD R11, R11, R2 ;  /* 0x000000020b0b7221 */ /* 0x004fc80000000000 */
[----:B---3--:R-:W-:-:S04]  /*0580*/  FADD R28, R11, R28 ;  /* 0x0000001c0b1c7221 */ /* 0x008fc80000000000 */
[----:B----4-:R-:W-:-:S04]  /*0590*/  FADD R27, R28, R27 ;  /* 0x0000001b1c1b7221 */ /* 0x010fc80000000000 */
[----:B-----5:R-:W-:-:S04]  /*05a0*/  FADD R27, R27, R26 ;  /* 0x0000001a1b1b7221 */ /* 0x020fc80000000000 */
[----:B------:R-:W-:-:S04]  /*05b0*/  FADD R27, R27, R10 ;  /* 0x0000000a1b1b7221 */ /* 0x000fc80000000000 */
        /* <DEDUP_REMOVED lines=10> */
[----:B------:R-:W-:Y:S01]  /*0660*/  FADD R2, R19, R14 ;  /* 0x0000000e13027221 */ /* 0x000fe20000000000 */
[----:B------:R-:W-:Y:S06]  /*0670*/  BRA.U UP1, `(.L_x_2) ;  /* 0xfffffffd012c7547 */ /* 0x000fec000b83ffff */
.L_x_1:
[----:B------:R-:W-:Y:S05]  /*0680*/  BRA.U !UP0, `(.L_x_0) ;  /* 0x0000000508047547 */ /* 0x000fea000b800000 */
[----:B------:R-:W-:Y:S02]  /*0690*/  UISETP.GE.U32.AND UP0, UPT, UR4, 0x8, UPT ;  /* 0x000000080400788c */ /* 0x000fe4000bf06070 */
[----:B------:R-:W-:-:S04]  /*06a0*/  ULOP3.LUT UR5, UR7, 0x7, URZ, 0xc0, !UPT ;  /* 0x0000000707057892 */ /* 0x000fc8000f8ec0ff */
[----:B------:R-:W-:-:S03]  /*06b0*/  UISETP.NE.AND UP1, UPT, UR5, URZ, UPT ;  /* 0x000000ff0500728c */ /* 0x000fc6000bf25270 */
[----:B------:R-:W-:Y:S08]  /*06c0*/  BRA.U !UP0, `(.L_x_3) ;  /* 0x0000000108707547 */ /* 0x000ff0000b800000 */
[----:B------:R-:W0:Y:S01]  /*06d0*/  LDC.64 R16, c[0x0][0x380] ;  /* 0x0000e000ff107b82 */ /* 0x000e220000000a00 */
[----:B------:R-:W-:-:S04]  /*06e0*/  IMAD R6, R5, UR7, R4 ;  /* 0x0000000705067c24 */ /* 0x000fc8000f8e0204 */
[----:B------:R-:W-:-:S04]  /*06f0*/  IMAD R9, R6, R0, R7 ;  /* 0x0000000006097224 */ /* 0x000fc800078e0207 */
[----:B0-----:R-:W-:-:S04]  /*0700*/  IMAD.WIDE R16, R9, 0x4, R16 ;  /* 0x0000000409107825 */ /* 0x001fc800078e0210 */
[C---:B------:R-:W-:Y:S02]  /*0710*/  IMAD.WIDE R18, R0.reuse, 0x4, R16 ;  /* 0x0000000400127825 */ /* 0x040fe400078e0210 */
[----:B------:R-:W2:Y:S02]  /*0720*/  LDG.E R17, desc[UR8][R16.64] ;  /* 0x0000000810117981 */ /* 0x000ea4000c1e1900 */
[C---:B------:R-:W-:Y:S02]  /*0730*/  IMAD.WIDE R20, R0.reuse, 0x4, R18 ;  /* 0x0000000400147825 */ /* 0x040fe400078e0212 */
[----:B------:R-:W3:Y:S02]  /*0740*/  LDG.E R18, desc[UR8][R18.64] ;  /* 0x0000000812127981 */ /* 0x000ee4000c1e1900 */
[C---:B------:R-:W-:Y:S02]  /*0750*/  IMAD.WIDE R8, R0.reuse, 0x4, R20 ;  /* 0x0000000400087825 */ /* 0x040fe400078e0214 */
[----:B------:R-:W4:Y:S02]  /*0760*/  LDG.E R20, desc[UR8][R20.64] ;  /* 0x0000000814147981 */ /* 0x000f24000c1e1900 */
[----:B------:R-:W-:-:S02]  /*0770*/  IMAD.WIDE R22, R0, 0x4, R8 ;  /* 0x0000000400167825 */ /* 0x000fc400078e0208 */
[----:B------:R-:W5:Y:S02]  /*0780*/  LDG.E R8, desc[UR8][R8.64] ;  /* 0x0000000808087981 */ /* 0x000f64000c1e1900 */
[C---:B------:R-:W-:Y:S02]  /*0790*/  IMAD.WIDE R10, R0.reuse, 0x4, R22 ;  /* 0x00000004000a7825 */ /* 0x040fe400078e0216 */
[----:B------:R-:W5:Y:S02]  /*07a0*/  LDG.E R22, desc[UR8][R22.64] ;  /* 0x0000000816167981 */ /* 0x000f64000c1e1900 */
[C---:B------:R-:W-:Y:S02]  /*07b0*/  IMAD.WIDE R12, R0.reuse, 0x4, R10 ;  /* 0x00000004000c7825 */ /* 0x040fe400078e020a */
[----:B------:R-:W5:Y:S02]  /*07c0*/  LDG.E R10, desc[UR8][R10.64] ;  /* 0x000000080a0a7981 */ /* 0x000f64000c1e1900 */
[----:B------:R-:W-:-:S02]  /*07d0*/  IMAD.WIDE R14, R0, 0x4, R12 ;  /* 0x00000004000e7825 */ /* 0x000fc400078e020c */
[----:B------:R-:W5:Y:S04]  /*07e0*/  LDG.E R12, desc[UR8][R12.64] ;  /* 0x000000080c0c7981 */ /* 0x000f68000c1e1900 */
[----:B------:R-:W5:Y:S01]  /*07f0*/  LDG.E R14, desc[UR8][R14.64] ;  /* 0x000000080e0e7981 */ /* 0x000f62000c1e1900 */
[----:B------:R-:W-:Y:S01]  /*0800*/  IADD3 R4, PT, PT, R4, 0x8, RZ ;  /* 0x0000000804047810 */ /* 0x000fe20007ffe0ff */
[----:B--2---:R-:W-:-:S04]  /*0810*/  FADD R17, R2, R17 ;  /* 0x0000001102117221 */ /* 0x004fc80000000000 */
[----:B---3--:R-:W-:-:S04]  /*0820*/  FADD R17, R17, R18 ;  /* 0x0000001211117221 */ /* 0x008fc80000000000 */
[----:B----4-:R-:W-:-:S04]  /*0830*/  FADD R17, R17, R20 ;  /* 0x0000001411117221 */ /* 0x010fc80000000000 */
[----:B-----5:R-:W-:-:S04]  /*0840*/  FADD R17, R17, R8 ;  /* 0x0000000811117221 */ /* 0x020fc80000000000 */
[----:B------:R-:W-:-:S04]  /*0850*/  FADD R17, R17, R22 ;  /* 0x0000001611117221 */ /* 0x000fc80000000000 */
[----:B------:R-:W-:-:S04]  /*0860*/  FADD R17, R17, R10 ;  /* 0x0000000a11117221 */ /* 0x000fc80000000000 */
[----:B------:R-:W-:-:S04]  /*0870*/  FADD R17, R17, R12 ;  /* 0x0000000c11117221 */ /* 0x000fc80000000000 */
[----:B------:R-:W-:-:S07]  /*0880*/  FADD R2, R17, R14 ;  /* 0x0000000e11027221 */ /* 0x000fce0000000000 */
.L_x_3:
        /* <DEDUP_REMOVED lines=13> */
[----:B------:R-:W-:Y:S02]  /*0960*/  IMAD.WIDE R14, R0, 0x4, R12 ;  /* 0x00000004000e7825 */ /* 0x000fe400078e020c */
[----:B------:R-:W4:Y:S04]  /*0970*/  LDG.E R13, desc[UR8][R12.64] ;  /* 0x000000080c0d7981 */ /* 0x000f28000c1e1900 */
[----:B------:R-:W5:Y:S01]  /*0980*/  LDG.E R15, desc[UR8][R14.64] ;  /* 0x000000080e0f7981 */ /* 0x000f62000c1e1900 */
[----:B------:R-:W-:Y:S01]  /*0990*/  IADD3 R4, PT, PT, R4, 0x4, RZ ;  /* 0x0000000404047810 */ /* 0x000fe20007ffe0ff */
[----:B--2---:R-:W-:-:S04]  /*09a0*/  FADD R2, R2, R9 ;  /* 0x0000000902027221 */ /* 0x004fc80000000000 */
[----:B---3--:R-:W-:-:S04]  /*09b0*/  FADD R2, R2, R11 ;  /* 0x0000000b02027221 */ /* 0x008fc80000000000 */
[----:B----4-:R-:W-:-:S04]  /*09c0*/  FADD R2, R2, R13 ;  /* 0x0000000d02027221 */ /* 0x010fc80000000000 */
[----:B-----5:R-:W-:-:S07]  /*09d0*/  FADD R2, R2, R15 ;  /* 0x0000000f02027221 */ /* 0x020fce0000000000 */
.L_x_4:
[----:B------:R-:W-:Y:S05]  /*09e0*/  BRA.U !UP1, `(.L_x_0) ;  /* 0x00000001092c7547 */ /* 0x000fea000b800000 */
[----:B------:R-:W0:Y:S01]  /*09f0*/  LDC.64 R8, c[0x0][0x380] ;  /* 0x0000e000ff087b82 */ /* 0x000e220000000a00 */
[----:B------:R-:W-:Y:S01]  /*0a00*/  IMAD R4, R5, UR7, R4 ;  /* 0x0000000705047c24 */ /* 0x000fe2000f8e0204 */
[----:B------:R-:W-:-:S03]  /*0a10*/  UIADD3 UR4, UPT, UPT, -UR4, URZ, URZ ;  /* 0x000000ff04047290 */ /* 0x000fc6000fffe1ff */
[----:B------:R-:W-:-:S09]  /*0a20*/  IMAD R7, R4, R0, R7 ;  /* 0x0000000004077224 */ /* 0x000fd200078e0207 */
.L_x_5:
[----:B0-----:R-:W-:-:S06]  /*0a30*/  IMAD.WIDE R4, R7, 0x4, R8 ;  /* 0x0000000407047825 */ /* 0x001fcc00078e0208 */
[----:B------:R-:W2:Y:S01]  /*0a40*/  LDG.E R5, desc[UR8][R4.64] ;  /* 0x0000000804057981 */ /* 0x000ea2000c1e1900 */
[----:B------:R-:W-:Y:S01]  /*0a50*/  UIADD3 UR4, UPT, UPT, UR4, 0x1, URZ ;  /* 0x0000000104047890 */ /* 0x000fe2000fffe0ff */
[----:B------:R-:W-:-:S03]  /*0a60*/  IADD3 R7, PT, PT, R7, R0, RZ ;  /* 0x0000000007077210 */ /* 0x000fc60007ffe0ff */
[----:B------:R-:W-:Y:S01]  /*0a70*/  UISETP.NE.AND UP0, UPT, UR4, URZ, UPT ;  /* 0x000000ff0400728c */ /* 0x000fe2000bf05270 */
[----:B--2---:R-:W-:-:S08]  /*0a80*/  FADD R2, R5, R2 ;  /* 0x0000000205027221 */ /* 0x004fd00000000000 */
[----:B------:R-:W-:Y:S05]  /*0a90*/  BRA.U UP0, `(.L_x_5) ;  /* 0xfffffffd00e47547 */ /* 0x000fea000b83ffff */
.L_x_0:
[----:B------:R-:W-:Y:S01]  /*0aa0*/  I2FP.F32.S32 R0, UR7 ;  /* 0x0000000700007c45 */ /* 0x000fe20008201400 */
[----:B------:R-:W-:Y:S03]  /*0ab0*/  BSSY.RECONVERGENT B0, `(.L_x_6) ;  /* 0x000000c000007945 */ /* 0x000fe60003800200 */
[----:B------:R-:W0:Y:S08]  /*0ac0*/  MUFU.RCP R5, R0 ;  /* 0x0000000000057308 */ /* 0x000e300000001000 */
[----:B------:R-:W1:Y:S01]  /*0ad0*/  FCHK P0, R2, R0 ;  /* 0x0000000002007302 */ /* 0x000e620000000000 */
[----:B0-----:R-:W-:-:S04]  /*0ae0*/  FFMA R4, -R0, R5, 1 ;  /* 0x3f80000000047423 */ /* 0x001fc80000000105 */
[----:B------:R-:W-:-:S04]  /*0af0*/  FFMA R5, R5, R4, R5 ;  /* 0x0000000405057223 */ /* 0x000fc80000000005 */
[----:B------:R-:W-:-:S04]  /*0b00*/  FFMA R7, R5, R2, RZ ;  /* 0x0000000205077223 */ /* 0x000fc800000000ff */
[----:B------:R-:W-:-:S04]  /*0b10*/  FFMA R4, -R0, R7, R2 ;  /* 0x0000000700047223 */ /* 0x000fc80000000102 */
[----:B------:R-:W-:Y:S01]  /*0b20*/  FFMA R7, R5, R4, R7 ;  /* 0x0000000405077223 */ /* 0x000fe20000000007 */
[----:B-1----:R-:W-:Y:S06]  /*0b30*/  @!P0 BRA `(.L_x_7) ;  /* 0x00000000000c8947 */ /* 0x002fec0003800000 */
[----:B------:R-:W-:-:S07]  /*0b40*/  MOV R4, 0xb60 ;  /* 0x00000b6000047802 */ /* 0x000fce0000000f00 */
[----:B------:R-:W-:Y:S05]  /*0b50*/  CALL.REL.NOINC `($__internal_0_$__cuda_sm3x_div_rn_noftz_f32_slowpath) ;  /* 0x0000000000187944 */ /* 0x000fea0003c00000 */
[----:B------:R-:W-:-:S07]  /*0b60*/  MOV R7, R0 ;  /* 0x0000000000077202 */ /* 0x000fce0000000f00 */
.L_x_7:
[----:B------:R-:W-:Y:S05]  /*0b70*/  BSYNC.RECONVERGENT B0 ;  /* 0x0000000000007941 */ /* 0x000fea0003800200 */
.L_x_6:
[----:B------:R-:W0:Y:S02]  /*0b80*/  LDC.64 R4, c[0x0][0x388] ;  /* 0x0000e200ff047b82 */ /* 0x000e240000000a00 */
[----:B0-----:R-:W-:-:S05]  /*0b90*/  IMAD.WIDE R2, R3, 0x4, R4 ;  /* 0x0000000403027825 */ /* 0x001fca00078e0204 */
[----:B------:R-:W-:Y:S01]  /*0ba0*/  STG.E desc[UR8][R2.64], R7 ;  /* 0x0000000702007986 */ /* 0x000fe2000c101908 */
[----:B------:R-:W-:Y:S05]  /*0bb0*/  EXIT ;  /* 0x000000000000794d */ /* 0x000fea0003800000 */
        .weak           $__internal_0_$__cuda_sm3x_div_rn_noftz_f32_slowpath
        .type           $__internal_0_$__cuda_sm3x_div_rn_noftz_f32_slowpath,@function
        .size           $__internal_0_$__cuda_sm3x_div_rn_noftz_f32_slowpath,(.L_x_20 - $__internal_0_$__cuda_sm3x_div_rn_noftz_f32_slowpath)
$__internal_0_$__cuda_sm3x_div_rn_noftz_f32_slowpath:
[----:B------:R-:W-:Y:S01]  /*0bc0*/  SHF.R.U32.HI R6, RZ, 0x17, R0 ;  /* 0x00000017ff067819 */ /* 0x000fe20000011600 */
[----:B------:R-:W-:Y:S01]  /*0bd0*/  BSSY.RECONVERGENT B1, `(.L_x_8) ;  /* 0x0000063000017945 */ /* 0x000fe20003800200 */
[----:B------:R-:W-:Y:S02]  /*0be0*/  SHF.R.U32.HI R5, RZ, 0x17, R2 ;  /* 0x00000017ff057819 */ /* 0x000fe40000011602 */
[----:B------:R-:W-:Y:S02]  /*0bf0*/  LOP3.LUT R6, R6, 0xff, RZ, 0xc0, !PT ;  /* 0x000000ff06067812 */ /* 0x000fe400078ec0ff */
[----:B------:R-:W-:Y:S02]  /*0c00*/  LOP3.LUT R10, R5, 0xff, RZ, 0xc0, !PT ;  /* 0x000000ff050a7812 */ /* 0x000fe400078ec0ff */
[----:B------:R-:W-:Y:S02]  /*0c10*/  IADD3 R8, PT, PT, R6, -0x1, RZ ;  /* 0xffffffff06087810 */ /* 0x000fe40007ffe0ff */
[----:B------:R-:W-:-:S02]  /*0c20*/  IADD3 R9, PT, PT, R10, -0x1, RZ ;  /* 0xffffffff0a097810 */ /* 0x000fc40007ffe0ff */
[----:B------:R-:W-:Y:S02]  /*0c30*/  ISETP.GT.U32.AND P0, PT, R8, 0xfd, PT ;  /* 0x000000fd0800780c */ /* 0x000fe40003f04070 */
[----:B------:R-:W-:Y:S02]  /*0c40*/  MOV R5, R0 ;  /* 0x0000000000057202 */ /* 0x000fe40000000f00 */
[----:B------:R-:W-:-:S13]  /*0c50*/  ISETP.GT.U32.OR P0, PT, R9, 0xfd, P0 ;  /* 0x000000fd0900780c */ /* 0x000fda0000704470 */
[----:B------:R-:W-:Y:S01]  /*0c60*/  @!P0 MOV R7, RZ ;  /* 0x000000ff00078202 */ /* 0x000fe20000000f00 */
[----:B------:R-:W-:Y:S06]  /*0c70*/  @!P0 BRA `(.L_x_9) ;  /* 0x00000000005c8947 */ /* 0x000fec0003800000 */
[----:B------:R-:W-:Y:S02]  /*0c80*/  FSETP.GTU.FTZ.AND P0, PT, |R2|, +INF , PT ;  /* 0x7f8000000200780b */ /* 0x000fe40003f1c200 */
[----:B------:R-:W-:-:S04]  /*0c90*/  FSETP.GTU.FTZ.AND P1, PT, |R0|, +INF , PT ;  /* 0x7f8000000000780b */ /* 0x000fc80003f3c200 */
[----:B------:R-:W-:-:S13]  /*0ca0*/  PLOP3.LUT P0, PT, P0, P1, PT, 0xf8, 0x8f ;  /* 0x00000000008f781c */ /* 0x000fda0000703f70 */
[----:B------:R-:W-:Y:S05]  /*0cb0*/  @P0 BRA `(.L_x_10) ;  /* 0x00000004004c0947 */ /* 0x000fea0003800000 */
[----:B------:R-:W-:-:S13]  /*0cc0*/  LOP3.LUT P0, RZ, R5, 0x7fffffff, R2, 0xc8, !PT ;  /* 0x7fffffff05ff7812 */ /* 0x000fda000780c802 */
[----:B------:R-:W-:Y:S05]  /*0cd0*/  @!P0 BRA `(.L_x_11) ;  /* 0x00000004003c8947 */ /* 0x000fea0003800000 */
[----:B------:R-:W-:Y:S02]  /*0ce0*/  FSETP.NEU.FTZ.AND P2, PT, |R2|, +INF , PT ;  /* 0x7f8000000200780b */ /* 0x000fe40003f5d200 */
[----:B------:R-:W-:Y:S02]  /*0cf0*/  FSETP.NEU.FTZ.AND P1, PT, |R0|, +INF , PT ;  /* 0x7f8000000000780b */ /* 0x000fe40003f3d200 */
[----:B------:R-:W-:-:S11]  /*0d00*/  FSETP.NEU.FTZ.AND P0, PT, |R2|, +INF , PT ;  /* 0x7f8000000200780b */ /* 0x000fd60003f1d200 */
[----:B------:R-:W-:Y:S05]  /*0d10*/  @!P1 BRA !P2, `(.L_x_11) ;  /* 0x00000004002c9947 */ /* 0x000fea0005000000 */
[----:B------:R-:W-:-:S04]  /*0d20*/  LOP3.LUT P2, RZ, R2, 0x7fffffff, RZ, 0xc0, !PT ;  /* 0x7fffffff02ff7812 */ /* 0x000fc8000784c0ff */
[----:B------:R-:W-:-:S13]  /*0d30*/  PLOP3.LUT P1, PT, P1, P2, PT, 0x2f, 0xf2 ;  /* 0x0000000000f2781c */ /* 0x000fda0000f24577 */
[----:B------:R-:W-:Y:S05]  /*0d40*/  @P1 BRA `(.L_x_12) ;  /* 0x0000000400181947 */ /* 0x000fea0003800000 */
[----:B------:R-:W-:-:S04]  /*0d50*/  LOP3.LUT P1, RZ, R5, 0x7fffffff, RZ, 0xc0, !PT ;  /* 0x7fffffff05ff7812 */ /* 0x000fc8000782c0ff */
[----:B------:R-:W-:-:S13]  /*0d60*/  PLOP3.LUT P0, PT, P0, P1, PT, 0x2f, 0xf2 ;  /* 0x0000000000f2781c */ /* 0x000fda0000702577 */
[----:B------:R-:W-:Y:S05]  /*0d70*/  @P0 BRA `(.L_x_13) ;  /* 0x0000000400000947 */ /* 0x000fea0003800000 */
[----:B------:R-:W-:Y:S02]  /*0d80*/  ISETP.GE.AND P0, PT, R9, RZ, PT ;  /* 0x000000ff0900720c */ /* 0x000fe40003f06270 */
[----:B------:R-:W-:-:S11]  /*0d90*/  ISETP.GE.AND P1, PT, R8, RZ, PT ;  /* 0x000000ff0800720c */ /* 0x000fd60003f26270 */
[----:B------:R-:W-:Y:S01]  /*0da0*/  @P0 MOV R7, RZ ;  /* 0x000000ff00070202 */ /* 0x000fe20000000f00 */
[----:B------:R-:W-:Y:S01]  /*0db0*/  @!P0 FFMA R2, R2, 1.84467440737095516160e+19, RZ ;  /* 0x5f80000002028823 */ /* 0x000fe200000000ff */
[----:B------:R-:W-:Y:S01]  /*0dc0*/  @!P0 MOV R7, 0xffffffc0 ;  /* 0xffffffc000078802 */ /* 0x000fe20000000f00 */
[----:B------:R-:W-:-:S03]  /*0dd0*/  @!P1 FFMA R5, R0, 1.84467440737095516160e+19, RZ ;  /* 0x5f80000000059823 */ /* 0x000fc600000000ff */
[----:B------:R-:W-:-:S07]  /*0de0*/  @!P1 IADD3 R7, PT, PT, R7, 0x40, RZ ;  /* 0x0000004007079810 */ /* 0x000fce0007ffe0ff */
.L_x_9:
[----:B------:R-:W-:Y:S01]  /*0df0*/  LEA R0, R6, 0xc0800000, 0x17 ;  /* 0xc080000006007811 */ /* 0x000fe200078eb8ff */
[----:B------:R-:W-:Y:S03]  /*0e00*/  BSSY.RECONVERGENT B2, `(.L_x_14) ;  /* 0x0000036000027945 */ /* 0x000fe60003800200 */
[----:B------:R-:W-:Y:S02]  /*0e10*/  IADD3 R8, PT, PT, -R0, R5, RZ ;  /* 0x0000000500087210 */ /* 0x000fe40007ffe1ff */
[----:B------:R-:W-:Y:S02]  /*0e20*/  IADD3 R5, PT, PT, R10, -0x7f, RZ ;  /* 0xffffff810a057810 */ /* 0x000fe40007ffe0ff */
[----:B------:R-:W0:Y:S01]  /*0e30*/  MUFU.RCP R9, R8 ;  /* 0x0000000800097308 */ /* 0x000e220000001000 */
[----:B------:R-:W-:Y:S01]  /*0e40*/  FADD.FTZ R11, -R8, -RZ ;  /* 0x800000ff080b7221 */ /* 0x000fe20000010100 */
[C---:B------:R-:W-:Y:S01]  /*0e50*/  IADD3 R6, PT, PT, R5.reuse, 0x7f, -R6 ;  /* 0x0000007f05067810 */ /* 0x040fe20007ffe806 */
[----:B------:R-:W-:-:S03]  /*0e60*/  IMAD R0, R5, -0x800000, R2 ;  /* 0xff80000005007824 */ /* 0x000fc600078e0202 */
[----:B------:R-:W-:Y:S01]  /*0e70*/  IADD3 R7, PT, PT, R6, R7, RZ ;  /* 0x0000000706077210 */ /* 0x000fe20007ffe0ff */
[----:B0-----:R-:W-:-:S04]  /*0e80*/  FFMA R10, R9, R11, 1 ;  /* 0x3f800000090a7423 */ /* 0x001fc8000000000b */
[----:B------:R-:W-:-:S04]  /*0e90*/  FFMA R13, R9, R10, R9 ;  /* 0x0000000a090d7223 */ /* 0x000fc80000000009 */
[----:B------:R-:W-:-:S04]  /*0ea0*/  FFMA R2, R0, R13, RZ ;  /* 0x0000000d00027223 */ /* 0x000fc800000000ff */
[----:B------:R-:W-:-:S04]  /*0eb0*/  FFMA R9, R11, R2, R0 ;  /* 0x000000020b097223 */ /* 0x000fc80000000000 */
[----:B------:R-:W-:-:S04]  /*0ec0*/  FFMA R10, R13, R9, R2 ;  /* 0x000000090d0a7223 */ /* 0x000fc80000000002 */
[----:B------:R-:W-:-:S04]  /*0ed0*/  FFMA R11, R11, R10, R0 ;  /* 0x0000000a0b0b7223 */ /* 0x000fc80000000000 */
[----:B------:R-:W-:-:S05]  /*0ee0*/  FFMA R0, R13, R11, R10 ;  /* 0x0000000b0d007223 */ /* 0x000fca000000000a */
[----:B------:R-:W-:-:S04]  /*0ef0*/  SHF.R.U32.HI R2, RZ, 0x17, R0 ;  /* 0x00000017ff027819 */ /* 0x000fc80000011600 */
[----:B------:R-:W-:-:S04]  /*0f00*/  LOP3.LUT R2, R2, 0xff, RZ, 0xc0, !PT ;  /* 0x000000ff02027812 */ /* 0x000fc800078ec0ff */
[----:B------:R-:W-:-:S04]  /*0f10*/  IADD3 R8, PT, PT, R2, R7, RZ ;  /* 0x0000000702087210 */ /* 0x000fc80007ffe0ff */
[----:B------:R-:W-:-:S04]  /*0f20*/  IADD3 R2, PT, PT, R8, -0x1, RZ ;  /* 0xffffffff08027810 */ /* 0x000fc80007ffe0ff */
[----:B------:R-:W-:-:S13]  /*0f30*/  ISETP.GE.U32.AND P0, PT, R2, 0xfe, PT ;  /* 0x000000fe0200780c */ /* 0x000fda0003f06070 */
[----:B------:R-:W-:Y:S05]  /*0f40*/  @!P0 BRA `(.L_x_15) ;  /* 0x0000000000808947 */ /* 0x000fea0003800000 */
[----:B------:R-:W-:-:S13]  /*0f50*/  ISETP.GT.AND P0, PT, R8, 0xfe, PT ;  /* 0x000000fe0800780c */ /* 0x000fda0003f04270 */
[----:B------:R-:W-:Y:S05]  /*0f60*/  @P0 BRA `(.L_x_16) ;  /* 0x00000000006c0947 */ /* 0x000fea0003800000 */
[----:B------:R-:W-:-:S13]  /*0f70*/  ISETP.GE.AND P0, PT, R8, 0x1, PT ;  /* 0x000000010800780c */ /* 0x000fda0003f06270 */
[----:B------:R-:W-:Y:S05]  /*0f80*/  @P0 BRA `(.L_x_17) ;  /* 0x0000000000740947 */ /* 0x000fea0003800000 */
[----:B------:R-:W-:Y:S02]  /*0f90*/  ISETP.GE.AND P0, PT, R8, -0x18, PT ;  /* 0xffffffe80800780c */ /* 0x000fe40003f06270 */
[----:B------:R-:W-:-:S11]  /*0fa0*/  LOP3.LUT R0, R0, 0x80000000, RZ, 0xc0, !PT ;  /* 0x8000000000007812 */ /* 0x000fd600078ec0ff */
[----:B------:R-:W-:Y:S05]  /*0fb0*/  @!P0 BRA `(.L_x_17) ;  /* 0x0000000000688947 */ /* 0x000fea0003800000 */
[CCC-:B------:R-:W-:Y:S01]  /*0fc0*/  FFMA.RZ R2, R13.reuse, R11.reuse, R10.reuse ;  /* 0x0000000b0d027223 */ /* 0x1c0fe2000000c00a */
[C---:B------:R-:W-:Y:S01]  /*0fd0*/  IADD3 R7, PT, PT, R8.reuse, 0x20, RZ ;  /* 0x0000002008077810 */ /* 0x040fe20007ffe0ff */
[CCC-:B------:R-:W-:Y:S01]  /*0fe0*/  FFMA.RM R5, R13.reuse, R11.reuse, R10.reuse ;  /* 0x0000000b0d057223 */ /* 0x1c0fe2000000400a */
[----:B------:R-:W-:Y:S02]  /*0ff0*/  ISETP.NE.AND P2, PT, R8, RZ, PT ;  /* 0x000000ff0800720c */ /* 0x000fe40003f45270 */
[----:B------:R-:W-:Y:S01]  /*1000*/  LOP3.LUT R6, R2, 0x7fffff, RZ, 0xc0, !PT ;  /* 0x007fffff02067812 */ /* 0x000fe200078ec0ff */
[----:B------:R-:W-:Y:S01]  /*1010*/  FFMA.RP R2, R13, R11, R10 ;  /* 0x0000000b0d027223 */ /* 0x000fe2000000800a */
[----:B------:R-:W-:Y:S02]  /*1020*/  ISETP.NE.AND P1, PT, R8, RZ, PT ;  /* 0x000000ff0800720c */ /* 0x000fe40003f25270 */
[----:B------:R-:W-:Y:S02]  /*1030*/  LOP3.LUT R6, R6, 0x800000, RZ, 0xfc, !PT ;  /* 0x0080000006067812 */ /* 0x000fe400078efcff */
[----:B------:R-:W-:-:S02]  /*1040*/  IADD3 R8, PT, PT, -R8, RZ, RZ ;  /* 0x000000ff08087210 */ /* 0x000fc40007ffe1ff */
[----:B------:R-:W-:Y:S02]  /*1050*/  SHF.L.U32 R7, R6, R7, RZ ;  /* 0x0000000706077219 */ /* 0x000fe400000006ff */
[----:B------:R-:W-:Y:S02]  /*1060*/  FSETP.NEU.FTZ.AND P0, PT, R2, R5, PT ;  /* 0x000000050200720b */ /* 0x000fe40003f1d000 */
[----:B------:R-:W-:Y:S02]  /*1070*/  SEL R5, R8, RZ, P2 ;  /* 0x000000ff08057207 */ /* 0x000fe40001000000 */
[----:B------:R-:W-:Y:S02]  /*1080*/  ISETP.NE.AND P1, PT, R7, RZ, P1 ;  /* 0x000000ff0700720c */ /* 0x000fe40000f25270 */
[----:B------:R-:W-:Y:S02]  /*1090*/  SHF.R.U32.HI R5, RZ, R5, R6 ;  /* 0x00000005ff057219 */ /* 0x000fe40000011606 */
[----:B------:R-:W-:-:S02]  /*10a0*/  PLOP3.LUT P0, PT, P0, P1, PT, 0xf8, 0x8f ;  /* 0x00000000008f781c */ /* 0x000fc40000703f70 */
[----:B------:R-:W-:Y:S02]  /*10b0*/  SHF.R.U32.HI R7, RZ, 0x1, R5 ;  /* 0x00000001ff077819 */ /* 0x000fe40000011605 */
[----:B------:R-:W-:-:S04]  /*10c0*/  SEL R2, RZ, 0x1, !P0 ;  /* 0x00000001ff027807 */ /* 0x000fc80004000000 */
[----:B------:R-:W-:-:S04]  /*10d0*/  LOP3.LUT R2, R2, 0x1, R7, 0xf8, !PT ;  /* 0x0000000102027812 */ /* 0x000fc800078ef807 */
[----:B------:R-:W-:-:S04]  /*10e0*/  LOP3.LUT R2, R2, R5, RZ, 0xc0, !PT ;  /* 0x0000000502027212 */ /* 0x000fc800078ec0ff */
[----:B------:R-:W-:-:S04]  /*10f0*/  IADD3 R7, PT, PT, R7, R2, RZ ;  /* 0x0000000207077210 */ /* 0x000fc80007ffe0ff */
[----:B------:R-:W-:Y:S01]  /*1100*/  LOP3.LUT R0, R7, R0, RZ, 0xfc, !PT ;  /* 0x0000000007007212 */ /* 0x000fe200078efcff */
[----:B------:R-:W-:Y:S06]  /*1110*/  BRA `(.L_x_17) ;  /* 0x0000000000107947 */ /* 0x000fec0003800000 */
.L_x_16:
[----:B------:R-:W-:-:S04]  /*1120*/  LOP3.LUT R0, R0, 0x80000000, RZ, 0xc0, !PT ;  /* 0x8000000000007812 */ /* 0x000fc800078ec0ff */
[----:B------:R-:W-:Y:S01]  /*1130*/  LOP3.LUT R0, R0, 0x7f800000, RZ, 0xfc, !PT ;  /* 0x7f80000000007812 */ /* 0x000fe200078efcff */
[----:B------:R-:W-:Y:S06]  /*1140*/  BRA `(.L_x_17) ;  /* 0x0000000000047947 */ /* 0x000fec0003800000 */
.L_x_15:
[----:B------:R-:W-:-:S07]  /*1150*/  LEA R0, R7, R0, 0x17 ;  /* 0x0000000007007211 */ /* 0x000fce00078eb8ff */
.L_x_17:
[----:B------:R-:W-:Y:S05]  /*1160*/  BSYNC.RECONVERGENT B2 ;  /* 0x0000000000027941 */ /* 0x000fea0003800200 */
.L_x_14:
[----:B------:R-:W-:Y:S05]  /*1170*/  BRA `(.L_x_18) ;  /* 0x0000000000207947 */ /* 0x000fea0003800000 */
.L_x_13:
[----:B------:R-:W-:-:S04]  /*1180*/  LOP3.LUT R0, R5, 0x80000000, R2, 0x48, !PT ;  /* 0x8000000005007812 */ /* 0x000fc800078e4802 */
[----:B------:R-:W-:Y:S01]  /*1190*/  LOP3.LUT R0, R0, 0x7f800000, RZ, 0xfc, !PT ;  /* 0x7f80000000007812 */ /* 0x000fe200078efcff */
[----:B------:R-:W-:Y:S06]  /*11a0*/  BRA `(.L_x_18) ;  /* 0x0000000000147947 */ /* 0x000fec0003800000 */
.L_x_12:
[----:B------:R-:W-:Y:S01]  /*11b0*/  LOP3.LUT R0, R5, 0x80000000, R2, 0x48, !PT ;  /* 0x8000000005007812 */ /* 0x000fe200078e4802 */
[----:B------:R-:W-:Y:S06]  /*11c0*/  BRA `(.L_x_18) ;  /* 0x00000000000c7947 */ /* 0x000fec0003800000 */
.L_x_11:
[----:B------:R-:W0:Y:S01]  /*11d0*/  MUFU.RSQ R0, -QNAN ;  /* 0xffc0000000007908 */ /* 0x000e220000001400 */
[----:B------:R-:W-:Y:S05]  /*11e0*/  BRA `(.L_x_18) ;  /* 0x0000000000047947 */ /* 0x000fea0003800000 */
.L_x_10:
[----:B------:R-:W-:-:S07]  /*11f0*/  FADD.FTZ R0, R2, R0 ;  /* 0x0000000002007221 */ /* 0x000fce0000010000 */
.L_x_18:
[----:B------:R-:W-:Y:S05]  /*1200*/  BSYNC.RECONVERGENT B1 ;  /* 0x0000000000017941 */ /* 0x000fea0003800200 */
.L_x_8:
[----:B------:R-:W-:-:S04]  /*1210*/  HFMA2 R5, -RZ, RZ, 0, 0 ;  /* 0x00000000ff057431 */ /* 0x000fc800000001ff */
[----:B0-----:R-:W-:Y:S05]  /*1220*/  RET.REL.NODEC R4 `(_Z21mean_reduction_kernelPKfPfiii) ;  /* 0xffffffec04747950 */ /* 0x001fea0003c3ffff */
.L_x_19:
[----:B------:R-:W-:-:S00]  /*1230*/  BRA `(.L_x_19) ;  /* 0xfffffffc00fc7947 */ /* 0x000fc0000383ffff */
[----:B------:R-:W-:-:S00]  /*1240*/  NOP ;  /* 0x0000000000007918 */ /* 0x000fc00000000000 */
        /* <DEDUP_REMOVED lines=11> */
.L_x_20:


//--------------------- .nv.shared.reserved.0     --------------------------
	.section	.nv.shared.reserved.0,"aw",@nobits
	.weak		__nv_reservedSMEM_offset_0_alias
	.size		__nv_reservedSMEM_offset_0_alias, 0, 64
	.other		__nv_reservedSMEM_offset_0_alias,@"STO_CUDA_RESERVED_SHARED STV_DEFAULT"
__nv_reservedSMEM_offset_0_alias:
	.zero		0
	.zero		64


//--------------------- .nv.constant0._Z21mean_reduction_kernelPKfPfiii --------------------------
	.section	.nv.constant0._Z21mean_reduction_kernelPKfPfiii,"a",@progbits
	.sectionflags	@""
	.align	4
.nv.constant0._Z21mean_reduction_kernelPKfPfiii:
	.zero		924


//--------------------- SYMBOLS --------------------------

	.type		.nv.reservedSmem.offset0,@object
	.size		.nv.reservedSmem.offset0,0x4
